//
// Generated by NVIDIA NVVM Compiler
//
// Compiler Build ID: CL-36424714
// Cuda compilation tools, release 13.0, V13.0.88
// Based on NVVM 20.0.0
//

.version 9.0
.target sm_100
.address_size 64

	// .globl	_Z4vAddPfiiS_

.visible .entry _Z4vAddPfiiS_(
	.param .u64 .ptr .align 1 _Z4vAddPfiiS__param_0,
	.param .u32 _Z4vAddPfiiS__param_1,
	.param .u32 _Z4vAddPfiiS__param_2,
	.param .u64 .ptr .align 1 _Z4vAddPfiiS__param_3
)
{
	.reg .pred 	%p<2>;
	.reg .b32 	%r<9>;
	.reg .b32 	%f<3>;
	.reg .b64 	%rd<7>;

	ld.param.u64 	%rd1, [_Z4vAddPfiiS__param_0];
	ld.param.u32 	%r2, [_Z4vAddPfiiS__param_1];
	ld.param.u32 	%r3, [_Z4vAddPfiiS__param_2];
	ld.param.u64 	%rd2, [_Z4vAddPfiiS__param_3];
	mov.u32 	%r4, %ctaid.x;
	mov.u32 	%r5, %ntid.x;
	mov.u32 	%r6, %tid.x;
	mad.lo.s32 	%r1, %r4, %r5, %r6;
	mul.lo.s32 	%r7, %r3, %r2;
	setp.ge.s32 	%p1, %r1, %r7;
	@%p1 bra 	$L__BB0_2;
	cvta.to.global.u64 	%rd3, %rd1;
	cvta.to.global.u64 	%rd4, %rd2;
	rem.s32 	%r8, %r1, %r2;
	mul.wide.s32 	%rd5, %r8, 4;
	add.s64 	%rd6, %rd3, %rd5;
	ld.global.f32 	%f1, [%rd6];
	atom.global.add.f32 	%f2, [%rd4], %f1;
$L__BB0_2:
	ret;

}


// ===== COMPILED SASS (sm_100) =====

	.target	sm_100

	.elftype	@"ET_EXEC"


//--------------------- .note.nv.tkinfo           --------------------------
	.section	.note.nv.tkinfo,"",@"SHT_NOTE"
	.sectionflags	@"SHF_NOTE_NV_TKINFO"
	.tkinfo
        /*0018*/ 	.word	0x00000002
        /*0030*/ 	.string	""
        /*0030*/ 	.string	"ptxas"
        /*0030*/ 	.string	"Cuda compilation tools, release 13.0, V13.0.88"
        /*0030*/ 	.string	"Build cuda_13.0.r13.0/compiler.36424714_0"
        /*0030*/ 	.string	"-arch sm_100 -m 64 "



//--------------------- .note.nv.cuinfo           --------------------------
	.section	.note.nv.cuinfo,"",@"SHT_NOTE"
	.sectionflags	@"SHF_NOTE_NV_CUINFO"
        /*0018*/ 	.short	0x0002
        /*001a*/ 	.short	0x0064
        /*001c*/ 	.short	0x0082
	.zero		2


//--------------------- .nv.info                  --------------------------
	.section	.nv.info,"",@"SHT_CUDA_INFO"
	.align	4


	//----- nvinfo : EIATTR_REGCOUNT
	.align		4
        /*0000*/ 	.byte	0x04, 0x2f
        /*0002*/ 	.short	(.L_1 - .L_0)
	.align		4
.L_0:
        /*0004*/ 	.word	index@(_Z4vAddPfiiS_)
        /*0008*/ 	.word	0x0000000b


	//----- nvinfo : EIATTR_FRAME_SIZE
	.align		4
.L_1:
        /*000c*/ 	.byte	0x04, 0x11
        /*000e*/ 	.short	(.L_3 - .L_2)
	.align		4
.L_2:
        /*0010*/ 	.word	index@(_Z4vAddPfiiS_)
        /*0014*/ 	.word	0x00000000


	//----- nvinfo : EIATTR_MIN_STACK_SIZE
	.align		4
.L_3:
        /*0018*/ 	.byte	0x04, 0x12
        /*001a*/ 	.short	(.L_5 - .L_4)
	.align		4
.L_4:
        /*001c*/ 	.word	index@(_Z4vAddPfiiS_)
        /*0020*/ 	.word	0x00000000
.L_5:


//--------------------- .nv.compat                --------------------------
	.section	.nv.compat,"",@"SHT_CUDA_COMPAT_INFO"
	.align	4
        /*0000*/ 	.byte	0x02, 0x09, 0x00, 0x00, 0x02, 0x02, 0x01, 0x00, 0x02, 0x05, 0x05, 0x00, 0x03, 0x07, 0x01, 0x01
        /*0010*/ 	.byte	0x02, 0x03, 0x00, 0x00, 0x02, 0x06, 0x01, 0x00, 0x04, 0x0b, 0x08, 0x00, 0x09, 0x00, 0x00, 0x00
        /*0020*/ 	.byte	0x00, 0x00, 0x00, 0x00


//--------------------- .nv.info._Z4vAddPfiiS_    --------------------------
	.section	.nv.info._Z4vAddPfiiS_,"",@"SHT_CUDA_INFO"
	.sectionflags	@""
	.align	4


	//----- nvinfo : EIATTR_CUDA_API_VERSION
	.align		4
        /*0000*/ 	.byte	0x04, 0x37
        /*0002*/ 	.short	(.L_7 - .L_6)
.L_6:
        /*0004*/ 	.word	0x00000082


	//----- nvinfo : EIATTR_KPARAM_INFO
	.align		4
.L_7:
        /*0008*/ 	.byte	0x04, 0x17
        /*000a*/ 	.short	(.L_9 - .L_8)
.L_8:
        /*000c*/ 	.word	0x00000000
        /*0010*/ 	.short	0x0003
        /*0012*/ 	.short	0x0010
        /*0014*/ 	.byte	0x00, 0xf5, 0x21, 0x00


	//----- nvinfo : EIATTR_KPARAM_INFO
	.align		4
.L_9:
        /*0018*/ 	.byte	0x04, 0x17
        /*001a*/ 	.short	(.L_11 - .L_10)
.L_10:
        /*001c*/ 	.word	0x00000000
        /*0020*/ 	.short	0x0002
        /*0022*/ 	.short	0x000c
        /*0024*/ 	.byte	0x00, 0xf0, 0x11, 0x00


	//----- nvinfo : EIATTR_KPARAM_INFO
	.align		4
.L_11:
        /*0028*/ 	.byte	0x04, 0x17
        /*002a*/ 	.short	(.L_13 - .L_12)
.L_12:
        /*002c*/ 	.word	0x00000000
        /*0030*/ 	.short	0x0001
        /*0032*/ 	.short	0x0008
        /*0034*/ 	.byte	0x00, 0xf0, 0x11, 0x00


	//----- nvinfo : EIATTR_KPARAM_INFO
	.align		4
.L_13:
        /*0038*/ 	.byte	0x04, 0x17
        /*003a*/ 	.short	(.L_15 - .L_14)
.L_14:
        /*003c*/ 	.word	0x00000000
        /*0040*/ 	.short	0x0000
        /*0042*/ 	.short	0x0000
        /*0044*/ 	.byte	0x00, 0xf5, 0x21, 0x00


	//----- nvinfo : EIATTR_SPARSE_MMA_MASK
	.align		4
.L_15:
        /*0048*/ 	.byte	0x03, 0x50
        /*004a*/ 	.short	0x0000


	//----- nvinfo : EIATTR_MAXREG_COUNT
	.align		4
        /*004c*/ 	.byte	0x03, 0x1b
        /*004e*/ 	.short	0x00ff


	//----- nvinfo : EIATTR_MERCURY_ISA_VERSION
	.align		4
        /*0050*/ 	.byte	0x03, 0x5f
        /*0052*/ 	.short	0x0101


	//----- nvinfo : EIATTR_VRC_CTA_INIT_COUNT
	.align		4
        /*0054*/ 	.byte	0x02, 0x4a
	.zero		1
	.zero		1


	//----- nvinfo : EIATTR_EXIT_INSTR_OFFSETS
	.align		4
        /*0058*/ 	.byte	0x04, 0x1c
        /*005a*/ 	.short	(.L_17 - .L_16)


	//   ....[0]....
.L_16:
        /*005c*/ 	.word	0x00000080


	//   ....[1]....
        /*0060*/ 	.word	0x00000250


	//----- nvinfo : EIATTR_CBANK_PARAM_SIZE
	.align		4
.L_17:
        /*0064*/ 	.byte	0x03, 0x19
        /*0066*/ 	.short	0x0018


	//----- nvinfo : EIATTR_PARAM_CBANK
	.align		4
        /*0068*/ 	.byte	0x04, 0x0a
        /*006a*/ 	.short	(.L_19 - .L_18)
	.align		4
.L_18:
        /*006c*/ 	.word	index@(.nv.constant0._Z4vAddPfiiS_)
        /*0070*/ 	.short	0x0380
        /*0072*/ 	.short	0x0018


	//----- nvinfo : EIATTR_SW_WAR
	.align		4
.L_19:
        /*0074*/ 	.byte	0x04, 0x36
        /*0076*/ 	.short	(.L_21 - .L_20)
.L_20:
        /*0078*/ 	.word	0x00000008
.L_21:


//--------------------- .nv.callgraph             --------------------------
	.section	.nv.callgraph,"",@"SHT_CUDA_CALLGRAPH"
	.align	4
	.sectionentsize	8
	.align		4
        /*0000*/ 	.word	0x00000000
	.align		4
        /*0004*/ 	.word	0xffffffff
	.align		4
        /*0008*/ 	.word	0x00000000
	.align		4
        /*000c*/ 	.word	0xfffffffe
	.align		4
        /*0010*/ 	.word	0x00000000
	.align		4
        /*0014*/ 	.word	0xfffffffd
	.align		4
        /*0018*/ 	.word	0x00000000
	.align		4
        /*001c*/ 	.word	0xfffffffc


//--------------------- .text._Z4vAddPfiiS_       --------------------------
	.section	.text._Z4vAddPfiiS_,"ax",@progbits
	.align	128
        .global         _Z4vAddPfiiS_
        .type           _Z4vAddPfiiS_,@function
        .size           _Z4vAddPfiiS_,(.L_x_1 - _Z4vAddPfiiS_)
        .other          _Z4vAddPfiiS_,@"STO_CUDA_ENTRY STV_DEFAULT"
_Z4vAddPfiiS_:
.text._Z4vAddPfiiS_:
[----:B------:R-:W-:Y:S01]  /*0000*/  LDC R1, c[0x0][0x37c] ;  /* 0x0000df00ff017b82 */ /* 0x000fe20000000800 */
[----:B------:R-:W0:Y:S07]  /*0010*/  S2R R5, SR_TID.X ;  /* 0x0000000000057919 */ /* 0x000e2e0000002100 */
[----:B------:R-:W0:Y:S08]  /*0020*/  S2UR UR4, SR_CTAID.X ;  /* 0x00000000000479c3 */ /* 0x000e300000002500 */
[----:B------:R-:W0:Y:S08]  /*0030*/  LDC R0, c[0x0][0x360] ;  /* 0x0000d800ff007b82 */ /* 0x000e300000000800 */
[----:B------:R-:W1:Y:S01]  /*0040*/  LDC.64 R2, c[0x0][0x388] ;  /* 0x0000e200ff027b82 */ /* 0x000e620000000a00 */
[----:B0-----:R-:W-:-:S02]  /*0050*/  IMAD R0, R0, UR4, R5 ;  /* 0x0000000400007c24 */ /* 0x001fc4000f8e0205 */
[----:B-1----:R-:W-:-:S05]  /*0060*/  IMAD R3, R3, R2, RZ ;  /* 0x0000000203037224 */ /* 0x002fca00078e02ff */
[----:B------:R-:W-:-:S13]  /*0070*/  ISETP.GE.AND P0, PT, R0, R3, PT ;  /* 0x000000030000720c */ /* 0x000fda0003f06270 */
[----:B------:R-:W-:Y:S05]  /*0080*/  @P0 EXIT ;  /* 0x000000000000094d */ /* 0x000fea0003800000 */
[----:B------:R-:W-:Y:S01]  /*0090*/  IABS R6, R2 ;  /* 0x0000000200067213 */ /* 0x000fe20000000000 */
[----:B------:R-:W0:Y:S01]  /*00a0*/  LDCU.64 UR4, c[0x0][0x358] ;  /* 0x00006b00ff0477ac */ /* 0x000e220008000a00 */
[----:B------:R-:W-:Y:S02]  /*00b0*/  IABS R8, R0 ;  /* 0x0000000000087213 */ /* 0x000fe40000000000 */
[----:B------:R-:W1:Y:S01]  /*00c0*/  I2F.RP R3, R6 ;  /* 0x0000000600037306 */ /* 0x000e620000209400 */
[----:B------:R-:W-:-:S07]  /*00d0*/  ISETP.GE.AND P2, PT, R0, RZ, PT ;  /* 0x000000ff0000720c */ /* 0x000fce0003f46270 */
[----:B-1----:R-:W1:Y:S02]  /*00e0*/  MUFU.RCP R3, R3 ;  /* 0x0000000300037308 */ /* 0x002e640000001000 */
[----:B-1----:R-:W-:-:S06]  /*00f0*/  VIADD R4, R3, 0xffffffe ;  /* 0x0ffffffe03047836 */ /* 0x002fcc0000000000 */
[----:B------:R1:W2:Y:S02]  /*0100*/  F2I.FTZ.U32.TRUNC.NTZ R5, R4 ;  /* 0x0000000400057305 */ /* 0x0002a4000021f000 */
[----:B-1----:R-:W-:Y:S02]  /*0110*/  HFMA2 R4, -RZ, RZ, 0, 0 ;  /* 0x00000000ff047431 */ /* 0x002fe400000001ff */
[----:B--2---:R-:W-:-:S04]  /*0120*/  IMAD.MOV R7, RZ, RZ, -R5 ;  /* 0x000000ffff077224 */ /* 0x004fc800078e0a05 */
[----:B------:R-:W-:-:S04]  /*0130*/  IMAD R7, R7, R6, RZ ;  /* 0x0000000607077224 */ /* 0x000fc800078e02ff */
[----:B------:R-:W-:-:S04]  /*0140*/  IMAD.HI.U32 R5, R5, R7, R4 ;  /* 0x0000000705057227 */ /* 0x000fc800078e0004 */
[----:B------:R-:W-:-:S04]  /*0150*/  IMAD.MOV.U32 R7, RZ, RZ, R8 ;  /* 0x000000ffff077224 */ /* 0x000fc800078e0008 */
[----:B------:R-:W-:-:S05]  /*0160*/  IMAD.HI.U32 R5, R5, R7, RZ ;  /* 0x0000000705057227 */ /* 0x000fca00078e00ff */
[----:B------:R-:W-:-:S05]  /*0170*/  IADD3 R5, PT, PT, -R5, RZ, RZ ;  /* 0x000000ff05057210 */ /* 0x000fca0007ffe1ff */
[C---:B------:R-:W-:Y:S02]  /*0180*/  IMAD R3, R6.reuse, R5, R7 ;  /* 0x0000000506037224 */ /* 0x040fe400078e0207 */
[----:B------:R-:W1:Y:S03]  /*0190*/  LDC.64 R4, c[0x0][0x380] ;  /* 0x0000e000ff047b82 */ /* 0x000e660000000a00 */
[----:B------:R-:W-:-:S13]  /*01a0*/  ISETP.GT.U32.AND P0, PT, R6, R3, PT ;  /* 0x000000030600720c */ /* 0x000fda0003f04070 */
[----:B------:R-:W-:Y:S01]  /*01b0*/  @!P0 IMAD.IADD R3, R3, 0x1, -R6 ;  /* 0x0000000103038824 */ /* 0x000fe200078e0a06 */
[----:B------:R-:W-:-:S04]  /*01c0*/  ISETP.NE.AND P0, PT, R2, RZ, PT ;  /* 0x000000ff0200720c */ /* 0x000fc80003f05270 */
[----:B------:R-:W-:-:S13]  /*01d0*/  ISETP.GT.U32.AND P1, PT, R6, R3, PT ;  /* 0x000000030600720c */ /* 0x000fda0003f24070 */
[----:B------:R-:W-:-:S04]  /*01e0*/  @!P1 IADD3 R3, PT, PT, R3, -R6, RZ ;  /* 0x8000000603039210 */ /* 0x000fc80007ffe0ff */
[----:B------:R-:W-:Y:S02]  /*01f0*/  @!P2 IADD3 R3, PT, PT, -R3, RZ, RZ ;  /* 0x000000ff0303a210 */ /* 0x000fe40007ffe1ff */
[----:B------:R-:W-:-:S05]  /*0200*/  @!P0 LOP3.LUT R3, RZ, R2, RZ, 0x33, !PT ;  /* 0x00000002ff038212 */ /* 0x000fca00078e33ff */
[----:B-1----:R-:W-:-:S06]  /*0210*/  IMAD.WIDE R2, R3, 0x4, R4 ;  /* 0x0000000403027825 */ /* 0x002fcc00078e0204 */
[----:B0-----:R-:W2:Y:S01]  /*0220*/  LDG.E R3, desc[UR4][R2.64] ;  /* 0x0000000402037981 */ /* 0x001ea2000c1e1900 */
[----:B------:R-:W2:Y:S03]  /*0230*/  LDC.64 R4, c[0x0][0x390] ;  /* 0x0000e400ff047b82 */ /* 0x000ea60000000a00 */
[----:B--2---:R-:W-:Y:S01]  /*0240*/  REDG.E.ADD.F32.FTZ.RN.STRONG.GPU desc[UR4][R4.64], R3 ;  /* 0x00000003040079a6 */ /* 0x004fe2000c12f304 */
[----:B------:R-:W-:Y:S05]  /*0250*/  EXIT ;  /* 0x000000000000794d */ /* 0x000fea0003800000 */
.L_x_0:
[----:B------:R-:W-:-:S00]  /*0260*/  BRA `(.L_x_0) ;  /* 0xfffffffc00fc7947 */ /* 0x000fc0000383ffff */
[----:B------:R-:W-:-:S00]  /*0270*/  NOP ;  /* 0x0000000000007918 */ /* 0x000fc00000000000 */
        /* <DEDUP_REMOVED lines=8> */
.L_x_1:


//--------------------- .nv.shared.reserved.0     --------------------------
	.section	.nv.shared.reserved.0,"aw",@nobits
	.weak		__nv_reservedSMEM_offset_0_alias
	.size		__nv_reservedSMEM_offset_0_alias, 0, 64
	.other		__nv_reservedSMEM_offset_0_alias,@"STO_CUDA_RESERVED_SHARED STV_DEFAULT"
__nv_reservedSMEM_offset_0_alias:
	.zero		0
	.zero		64


//--------------------- .nv.constant0._Z4vAddPfiiS_ --------------------------
	.section	.nv.constant0._Z4vAddPfiiS_,"a",@progbits
	.sectionflags	@""
	.align	4
.nv.constant0._Z4vAddPfiiS_:
	.zero		920


//--------------------- SYMBOLS --------------------------

	.type		.nv.reservedSmem.offset0,@object
	.size		.nv.reservedSmem.offset0,0x4
